//
// Generated by NVIDIA NVVM Compiler
//
// Compiler Build ID: CL-36424714
// Cuda compilation tools, release 13.0, V13.0.88
// Based on NVVM 20.0.0
//

.version 9.0
.target sm_100
.address_size 64

	// .globl	_Z7poolingPiS_iii
.extern .func  (.param .b64 func_retval0) malloc
(
	.param .b64 malloc_param_0
)
;

.visible .entry _Z7poolingPiS_iii(
	.param .u64 .ptr .align 1 _Z7poolingPiS_iii_param_0,
	.param .u64 .ptr .align 1 _Z7poolingPiS_iii_param_1,
	.param .u32 _Z7poolingPiS_iii_param_2,
	.param .u32 _Z7poolingPiS_iii_param_3,
	.param .u32 _Z7poolingPiS_iii_param_4
)
{
	.reg .pred 	%p<2>;
	.reg .b32 	%r<23>;
	.reg .b64 	%rd<15>;
	.reg .b64 	%fd<3>;

	ld.param.u64 	%rd4, [_Z7poolingPiS_iii_param_0];
	ld.param.u64 	%rd5, [_Z7poolingPiS_iii_param_1];
	ld.param.u32 	%r6, [_Z7poolingPiS_iii_param_2];
	ld.param.u32 	%r7, [_Z7poolingPiS_iii_param_4];
	cvta.to.global.u64 	%rd1, %rd5;
	cvta.to.global.u64 	%rd6, %rd4;
	mov.u32 	%r8, %ctaid.x;
	mov.u32 	%r9, %ntid.x;
	mov.u32 	%r10, %tid.x;
	mad.lo.s32 	%r1, %r8, %r9, %r10;
	mad.lo.s32 	%r11, %r6, %r8, %r10;
	{ // callseq 0, 0
	.param .b64 param0;
	st.param.b64 	[param0], 16;
	.param .b64 retval0;
	call.uni (retval0), 
	malloc, 
	(
	param0
	);
	ld.param.b64 	%rd7, [retval0];
	} // callseq 0
	mul.wide.s32 	%rd9, %r11, 4;
	add.s64 	%rd2, %rd6, %rd9;
	ld.global.u32 	%r2, [%rd2];
	st.u32 	[%rd7], %r2;
	ld.global.u32 	%r3, [%rd2+4];
	st.u32 	[%rd7+4], %r3;
	mul.wide.s32 	%rd10, %r6, 4;
	add.s64 	%rd3, %rd2, %rd10;
	ld.global.u32 	%r4, [%rd3];
	st.u32 	[%rd7+8], %r4;
	ld.global.u32 	%r5, [%rd3+4];
	st.u32 	[%rd7+12], %r5;
	setp.ne.s32 	%p1, %r7, 0;
	@%p1 bra 	$L__BB0_2;
	ld.global.u32 	%r16, [%rd2];
	ld.global.u32 	%r17, [%rd2+4];
	add.s32 	%r18, %r17, %r16;
	ld.global.u32 	%r19, [%rd3];
	add.s32 	%r20, %r18, %r19;
	add.s32 	%r21, %r20, %r5;
	cvt.rn.f64.s32 	%fd1, %r21;
	mul.f64 	%fd2, %fd1, 0d3FD0000000000000;
	cvt.rni.s32.f64 	%r22, %fd2;
	mul.wide.s32 	%rd13, %r1, 4;
	add.s64 	%rd14, %rd1, %rd13;
	st.global.u32 	[%rd14], %r22;
	bra.uni 	$L__BB0_3;
$L__BB0_2:
	max.s32 	%r12, %r2, %r3;
	max.s32 	%r13, %r12, %r4;
	max.s32 	%r14, %r13, %r5;
	max.s32 	%r15, %r14, -9999;
	mul.wide.s32 	%rd11, %r1, 4;
	add.s64 	%rd12, %rd1, %rd11;
	st.global.u32 	[%rd12], %r15;
$L__BB0_3:
	ret;

}


// ===== COMPILED SASS (sm_100) =====

	.target	sm_100

	.elftype	@"ET_EXEC"


//--------------------- .note.nv.tkinfo           --------------------------
	.section	.note.nv.tkinfo,"",@"SHT_NOTE"
	.sectionflags	@"SHF_NOTE_NV_TKINFO"
	.tkinfo
        /*0018*/ 	.word	0x00000002
        /*0030*/ 	.string	""
        /*0030*/ 	.string	"ptxas"
        /*0030*/ 	.string	"Cuda compilation tools, release 13.0, V13.0.88"
        /*0030*/ 	.string	"Build cuda_13.0.r13.0/compiler.36424714_0"
        /*0030*/ 	.string	"-arch sm_100 -m 64 "



//--------------------- .note.nv.cuinfo           --------------------------
	.section	.note.nv.cuinfo,"",@"SHT_NOTE"
	.sectionflags	@"SHF_NOTE_NV_CUINFO"
        /*0018*/ 	.short	0x0002
        /*001a*/ 	.short	0x0064
        /*001c*/ 	.short	0x0082
	.zero		2


//--------------------- .nv.info                  --------------------------
	.section	.nv.info,"",@"SHT_CUDA_INFO"
	.align	4


	//----- nvinfo : EIATTR_REGCOUNT
	.align		4
        /*0000*/ 	.byte	0x04, 0x2f
        /*0002*/ 	.short	(.L_1 - .L_0)
	.align		4
.L_0:
        /*0004*/ 	.word	index@(_Z7poolingPiS_iii)
        /*0008*/ 	.word	0x00000018


	//----- nvinfo : EIATTR_FRAME_SIZE
	.align		4
.L_1:
        /*000c*/ 	.byte	0x04, 0x11
        /*000e*/ 	.short	(.L_3 - .L_2)
	.align		4
.L_2:
        /*0010*/ 	.word	index@(_Z7poolingPiS_iii)
        /*0014*/ 	.word	0x00000000


	//----- nvinfo : EIATTR_MIN_STACK_SIZE
	.align		4
.L_3:
        /*0018*/ 	.byte	0x04, 0x12
        /*001a*/ 	.short	(.L_5 - .L_4)
	.align		4
.L_4:
        /*001c*/ 	.word	index@(_Z7poolingPiS_iii)
        /*0020*/ 	.word	0x00000000
.L_5:


//--------------------- .nv.compat                --------------------------
	.section	.nv.compat,"",@"SHT_CUDA_COMPAT_INFO"
	.align	4
        /*0000*/ 	.byte	0x02, 0x09, 0x00, 0x00, 0x02, 0x02, 0x01, 0x00, 0x02, 0x05, 0x05, 0x00, 0x03, 0x07, 0x01, 0x01
        /*0010*/ 	.byte	0x02, 0x03, 0x00, 0x00, 0x02, 0x06, 0x01, 0x00, 0x04, 0x0b, 0x08, 0x00, 0x01, 0x00, 0x00, 0x00
        /*0020*/ 	.byte	0x00, 0x00, 0x00, 0x00


//--------------------- .nv.info._Z7poolingPiS_iii --------------------------
	.section	.nv.info._Z7poolingPiS_iii,"",@"SHT_CUDA_INFO"
	.sectionflags	@""
	.align	4


	//----- nvinfo : EIATTR_CUDA_API_VERSION
	.align		4
        /*0000*/ 	.byte	0x04, 0x37
        /*0002*/ 	.short	(.L_7 - .L_6)
.L_6:
        /*0004*/ 	.word	0x00000082


	//----- nvinfo : EIATTR_KPARAM_INFO
	.align		4
.L_7:
        /*0008*/ 	.byte	0x04, 0x17
        /*000a*/ 	.short	(.L_9 - .L_8)
.L_8:
        /*000c*/ 	.word	0x00000000
        /*0010*/ 	.short	0x0004
        /*0012*/ 	.short	0x0018
        /*0014*/ 	.byte	0x00, 0xf0, 0x11, 0x00


	//----- nvinfo : EIATTR_KPARAM_INFO
	.align		4
.L_9:
        /*0018*/ 	.byte	0x04, 0x17
        /*001a*/ 	.short	(.L_11 - .L_10)
.L_10:
        /*001c*/ 	.word	0x00000000
        /*0020*/ 	.short	0x0003
        /*0022*/ 	.short	0x0014
        /*0024*/ 	.byte	0x00, 0xf0, 0x11, 0x00


	//----- nvinfo : EIATTR_KPARAM_INFO
	.align		4
.L_11:
        /*0028*/ 	.byte	0x04, 0x17
        /*002a*/ 	.short	(.L_13 - .L_12)
.L_12:
        /*002c*/ 	.word	0x00000000
        /*0030*/ 	.short	0x0002
        /*0032*/ 	.short	0x0010
        /*0034*/ 	.byte	0x00, 0xf0, 0x11, 0x00


	//----- nvinfo : EIATTR_KPARAM_INFO
	.align		4
.L_13:
        /*0038*/ 	.byte	0x04, 0x17
        /*003a*/ 	.short	(.L_15 - .L_14)
.L_14:
        /*003c*/ 	.word	0x00000000
        /*0040*/ 	.short	0x0001
        /*0042*/ 	.short	0x0008
        /*0044*/ 	.byte	0x00, 0xf5, 0x21, 0x00


	//----- nvinfo : EIATTR_KPARAM_INFO
	.align		4
.L_15:
        /*0048*/ 	.byte	0x04, 0x17
        /*004a*/ 	.short	(.L_17 - .L_16)
.L_16:
        /*004c*/ 	.word	0x00000000
        /*0050*/ 	.short	0x0000
        /*0052*/ 	.short	0x0000
        /*0054*/ 	.byte	0x00, 0xf5, 0x21, 0x00


	//----- nvinfo : EIATTR_SPARSE_MMA_MASK
	.align		4
.L_17:
        /*0058*/ 	.byte	0x03, 0x50
        /*005a*/ 	.short	0x0000


	//----- nvinfo : EIATTR_MAXREG_COUNT
	.align		4
        /*005c*/ 	.byte	0x03, 0x1b
        /*005e*/ 	.short	0x00ff


	//----- nvinfo : EIATTR_EXTERNS
	.align		4
        /*0060*/ 	.byte	0x04, 0x0f
        /*0062*/ 	.short	(.L_19 - .L_18)


	//   ....[0]....
	.align		4
.L_18:
        /*0064*/ 	.word	index@(malloc)


	//----- nvinfo : EIATTR_MERCURY_ISA_VERSION
	.align		4
.L_19:
        /*0068*/ 	.byte	0x03, 0x5f
        /*006a*/ 	.short	0x0101


	//----- nvinfo : EIATTR_VRC_CTA_INIT_COUNT
	.align		4
        /*006c*/ 	.byte	0x02, 0x4a
	.zero		1
	.zero		1


	//----- nvinfo : EIATTR_SYSCALL_OFFSETS
	.align		4
        /*0070*/ 	.byte	0x04, 0x46
        /*0072*/ 	.short	(.L_21 - .L_20)


	//   ....[0]....
.L_20:
        /*0074*/ 	.word	0x000000d0


	//----- nvinfo : EIATTR_EXIT_INSTR_OFFSETS
	.align		4
.L_21:
        /*0078*/ 	.byte	0x04, 0x1c
        /*007a*/ 	.short	(.L_23 - .L_22)


	//   ....[0]....
.L_22:
        /*007c*/ 	.word	0x00000280


	//   ....[1]....
        /*0080*/ 	.word	0x000002e0


	//----- nvinfo : EIATTR_CBANK_PARAM_SIZE
	.align		4
.L_23:
        /*0084*/ 	.byte	0x03, 0x19
        /*0086*/ 	.short	0x001c


	//----- nvinfo : EIATTR_PARAM_CBANK
	.align		4
        /*0088*/ 	.byte	0x04, 0x0a
        /*008a*/ 	.short	(.L_25 - .L_24)
	.align		4
.L_24:
        /*008c*/ 	.word	index@(.nv.constant0._Z7poolingPiS_iii)
        /*0090*/ 	.short	0x0380
        /*0092*/ 	.short	0x001c


	//----- nvinfo : EIATTR_SW_WAR
	.align		4
.L_25:
        /*0094*/ 	.byte	0x04, 0x36
        /*0096*/ 	.short	(.L_27 - .L_26)
.L_26:
        /*0098*/ 	.word	0x00000008
.L_27:


//--------------------- .nv.callgraph             --------------------------
	.section	.nv.callgraph,"",@"SHT_CUDA_CALLGRAPH"
	.align	4
	.sectionentsize	8
	.align		4
        /*0000*/ 	.word	0x00000000
	.align		4
        /*0004*/ 	.word	0xffffffff
	.align		4
        /*0008*/ 	.word	index@(_Z7poolingPiS_iii)
	.align		4
        /*000c*/ 	.word	index@(malloc)
	.align		4
        /*0010*/ 	.word	0x00000000
	.align		4
        /*0014*/ 	.word	0xfffffffe
	.align		4
        /*0018*/ 	.word	0x00000000
	.align		4
        /*001c*/ 	.word	0xfffffffd
	.align		4
        /*0020*/ 	.word	0x00000000
	.align		4
        /*0024*/ 	.word	0xfffffffc


//--------------------- .nv.constant4             --------------------------
	.section	.nv.constant4,"a",@progbits
	.align	8
	.align		8
.nv.constant4:
        /*0000*/ 	.dword	malloc


//--------------------- .text._Z7poolingPiS_iii   --------------------------
	.section	.text._Z7poolingPiS_iii,"ax",@progbits
	.align	128
        .global         _Z7poolingPiS_iii
        .type           _Z7poolingPiS_iii,@function
        .size           _Z7poolingPiS_iii,(.L_x_3 - _Z7poolingPiS_iii)
        .other          _Z7poolingPiS_iii,@"STO_CUDA_ENTRY STV_DEFAULT"
_Z7poolingPiS_iii:
.text._Z7poolingPiS_iii:
[----:B------:R-:W0:Y:S01]  /*0000*/  LDC R1, c[0x0][0x37c] ;  /* 0x0000df00ff017b82 */ /* 0x000e220000000800 */
[----:B------:R-:W1:Y:S07]  /*0010*/  S2R R17, SR_TID.X ;  /* 0x0000000000117919 */ /* 0x000e6e0000002100 */
[----:B------:R-:W1:Y:S01]  /*0020*/  S2UR UR4, SR_CTAID.X ;  /* 0x00000000000479c3 */ /* 0x000e620000002500 */
[----:B------:R-:W-:Y:S01]  /*0030*/  MOV R0, 0x0 ;  /* 0x0000000000007802 */ /* 0x000fe20000000f00 */
[----:B------:R-:W2:Y:S01]  /*0040*/  LDCU.64 UR36, c[0x0][0x358] ;  /* 0x00006b00ff2477ac */ /* 0x000ea20008000a00 */
[----:B------:R-:W-:-:S05]  /*0050*/  MOV R5, RZ ;  /* 0x000000ff00057202 */ /* 0x000fca0000000f00 */
[----:B------:R-:W1:Y:S08]  /*0060*/  LDC R16, c[0x0][0x360] ;  /* 0x0000d800ff107b82 */ /* 0x000e700000000800 */
[----:B------:R-:W3:Y:S08]  /*0070*/  LDC R4, c[0x0][0x390] ;  /* 0x0000e400ff047b82 */ /* 0x000ef00000000800 */
[----:B------:R4:W0:Y:S01]  /*0080*/  LDC.64 R2, c[0x4][R0] ;  /* 0x0100000000027b82 */ /* 0x0008220000000a00 */
[----:B-1----:R-:W-:-:S02]  /*0090*/  IMAD R16, R16, UR4, R17 ;  /* 0x0000000410107c24 */ /* 0x002fc4000f8e0211 */
[----:B---3--:R-:W-:Y:S02]  /*00a0*/  IMAD R17, R4, UR4, R17 ;  /* 0x0000000404117c24 */ /* 0x008fe4000f8e0211 */
[----:B--2-4-:R-:W-:-:S07]  /*00b0*/  HFMA2 R4, -RZ, RZ, 0, 9.5367431640625e-07 ;  /* 0x00000010ff047431 */ /* 0x014fce00000001ff */
[----:B------:R-:W-:-:S07]  /*00c0*/  LEPC R20, `(.L_x_0) ;  /* 0x000000001014794e */ /* 0x000fce0000000000 */
[----:B0-----:R-:W-:Y:S05]  /*00d0*/  CALL.ABS.NOINC R2 ;  /* 0x0000000002007343 */ /* 0x001fea0003c00000 */
.L_x_0:
[----:B------:R-:W0:Y:S01]  /*00e0*/  LDC.64 R2, c[0x0][0x380] ;  /* 0x0000e000ff027b82 */ /* 0x000e220000000a00 */
[----:B------:R-:W1:Y:S07]  /*00f0*/  LDCU UR4, c[0x0][0x398] ;  /* 0x00007300ff0477ac */ /* 0x000e6e0008000800 */
[----:B------:R-:W2:Y:S01]  /*0100*/  LDC R7, c[0x0][0x390] ;  /* 0x0000e400ff077b82 */ /* 0x000ea20000000800 */
[----:B0-----:R-:W-:-:S05]  /*0110*/  IMAD.WIDE R2, R17, 0x4, R2 ;  /* 0x0000000411027825 */ /* 0x001fca00078e0202 */
[----:B------:R-:W3:Y:S01]  /*0120*/  LDG.E R9, desc[UR36][R2.64] ;  /* 0x0000002402097981 */ /* 0x000ee2000c1e1900 */
[----:B--2---:R-:W-:-:S03]  /*0130*/  IMAD.WIDE R6, R7, 0x4, R2 ;  /* 0x0000000407067825 */ /* 0x004fc600078e0202 */
[----:B---3--:R0:W-:Y:S04]  /*0140*/  ST.E desc[UR36][R4.64], R9 ;  /* 0x0000000904007985 */ /* 0x0081e8000c101924 */
[----:B------:R-:W2:Y:S04]  /*0150*/  LDG.E R0, desc[UR36][R2.64+0x4] ;  /* 0x0000042402007981 */ /* 0x000ea8000c1e1900 */
[----:B--2---:R0:W-:Y:S04]  /*0160*/  ST.E desc[UR36][R4.64+0x4], R0 ;  /* 0x0000040004007985 */ /* 0x0041e8000c101924 */
[----:B------:R-:W2:Y:S04]  /*0170*/  LDG.E R11, desc[UR36][R6.64] ;  /* 0x00000024060b7981 */ /* 0x000ea8000c1e1900 */
[----:B--2---:R0:W-:Y:S04]  /*0180*/  ST.E desc[UR36][R4.64+0x8], R11 ;  /* 0x0000080b04007985 */ /* 0x0041e8000c101924 */
[----:B------:R-:W2:Y:S01]  /*0190*/  LDG.E R13, desc[UR36][R6.64+0x4] ;  /* 0x00000424060d7981 */ /* 0x000ea2000c1e1900 */
[----:B-1----:R-:W-:-:S03]  /*01a0*/  UISETP.NE.AND UP0, UPT, UR4, URZ, UPT ;  /* 0x000000ff0400728c */ /* 0x002fc6000bf05270 */
[----:B--2---:R0:W-:Y:S06]  /*01b0*/  ST.E desc[UR36][R4.64+0xc], R13 ;  /* 0x00000c0d04007985 */ /* 0x0041ec000c101924 */
[----:B------:R-:W-:Y:S05]  /*01c0*/  BRA.U UP0, `(.L_x_1) ;  /* 0x0000000100307547 */ /* 0x000fea000b800000 */
[----:B------:R-:W2:Y:S01]  /*01d0*/  LDG.E R6, desc[UR36][R6.64] ;  /* 0x0000002406067981 */ /* 0x000ea2000c1e1900 */
[----:B0-----:R-:W0:Y:S03]  /*01e0*/  LDC.64 R8, c[0x0][0x388] ;  /* 0x0000e200ff087b82 */ /* 0x001e260000000a00 */
[----:B------:R-:W2:Y:S04]  /*01f0*/  LDG.E R0, desc[UR36][R2.64] ;  /* 0x0000002402007981 */ /* 0x000ea8000c1e1900 */
[----:B------:R-:W2:Y:S01]  /*0200*/  LDG.E R5, desc[UR36][R2.64+0x4] ;  /* 0x0000042402057981 */ /* 0x000ea2000c1e1900 */
[----:B0-----:R-:W-:Y:S01]  /*0210*/  IMAD.WIDE R16, R16, 0x4, R8 ;  /* 0x0000000410107825 */ /* 0x001fe200078e0208 */
[----:B--2---:R-:W-:-:S04]  /*0220*/  IADD3 R0, PT, PT, R6, R5, R0 ;  /* 0x0000000506007210 */ /* 0x004fc80007ffe000 */
[----:B------:R-:W-:-:S04]  /*0230*/  IADD3 R0, PT, PT, R13, R0, RZ ;  /* 0x000000000d007210 */ /* 0x000fc80007ffe0ff */
[----:B------:R-:W0:Y:S02]  /*0240*/  I2F.F64 R4, R0 ;  /* 0x0000000000047312 */ /* 0x000e240000201c00 */
[----:B0-----:R-:W-:-:S10]  /*0250*/  DMUL R4, R4, 0.25 ;  /* 0x3fd0000004047828 */ /* 0x001fd40000000000 */
[----:B------:R-:W0:Y:S02]  /*0260*/  F2I.F64 R5, R4 ;  /* 0x0000000400057311 */ /* 0x000e240000301100 */
[----:B0-----:R-:W-:Y:S01]  /*0270*/  STG.E desc[UR36][R16.64], R5 ;  /* 0x0000000510007986 */ /* 0x001fe2000c101924 */
[----:B------:R-:W-:Y:S05]  /*0280*/  EXIT ;  /* 0x000000000000794d */ /* 0x000fea0003800000 */
.L_x_1:
[----:B------:R-:W1:Y:S01]  /*0290*/  LDC.64 R2, c[0x0][0x388] ;  /* 0x0000e200ff027b82 */ /* 0x000e620000000a00 */
[----:B0-----:R-:W-:-:S04]  /*02a0*/  VIMNMX3 R0, R9, R0, R11, !PT ;  /* 0x000000000900720f */ /* 0x001fc8000780010b */
[----:B------:R-:W-:Y:S01]  /*02b0*/  VIMNMX3 R13, R0, 0xffffd8f1, R13, !PT ;  /* 0xffffd8f1000d780f */ /* 0x000fe2000780010d */
[----:B-1----:R-:W-:-:S05]  /*02c0*/  IMAD.WIDE R2, R16, 0x4, R2 ;  /* 0x0000000410027825 */ /* 0x002fca00078e0202 */
[----:B------:R-:W-:Y:S01]  /*02d0*/  STG.E desc[UR36][R2.64], R13 ;  /* 0x0000000d02007986 */ /* 0x000fe2000c101924 */
[----:B------:R-:W-:Y:S05]  /*02e0*/  EXIT ;  /* 0x000000000000794d */ /* 0x000fea0003800000 */
.L_x_2:
[----:B------:R-:W-:-:S00]  /*02f0*/  BRA `(.L_x_2) ;  /* 0xfffffffc00fc7947 */ /* 0x000fc0000383ffff */
[----:B------:R-:W-:-:S00]  /*0300*/  NOP ;  /* 0x0000000000007918 */ /* 0x000fc00000000000 */
[----:B------:R-:W-:-:S00]  /*0310*/  NOP ;  /* 0x0000000000007918 */ /* 0x000fc00000000000 */
[----:B------:R-:W-:-:S00]  /*0320*/  NOP ;  /* 0x0000000000007918 */ /* 0x000fc00000000000 */
[----:B------:R-:W-:-:S00]  /*0330*/  NOP ;  /* 0x0000000000007918 */ /* 0x000fc00000000000 */
[----:B------:R-:W-:-:S00]  /*0340*/  NOP ;  /* 0x0000000000007918 */ /* 0x000fc00000000000 */
[----:B------:R-:W-:-:S00]  /*0350*/  NOP ;  /* 0x0000000000007918 */ /* 0x000fc00000000000 */
[----:B------:R-:W-:-:S00]  /*0360*/  NOP ;  /* 0x0000000000007918 */ /* 0x000fc00000000000 */
[----:B------:R-:W-:-:S00]  /*0370*/  NOP ;  /* 0x0000000000007918 */ /* 0x000fc00000000000 */
.L_x_3:


//--------------------- .nv.shared.reserved.0     --------------------------
	.section	.nv.shared.reserved.0,"aw",@nobits
	.weak		__nv_reservedSMEM_offset_0_alias
	.size		__nv_reservedSMEM_offset_0_alias, 0, 64
	.other		__nv_reservedSMEM_offset_0_alias,@"STO_CUDA_RESERVED_SHARED STV_DEFAULT"
__nv_reservedSMEM_offset_0_alias:
	.zero		0
	.zero		64


//--------------------- .nv.constant0._Z7poolingPiS_iii --------------------------
	.section	.nv.constant0._Z7poolingPiS_iii,"a",@progbits
	.sectionflags	@""
	.align	4
.nv.constant0._Z7poolingPiS_iii:
	.zero		924


//--------------------- SYMBOLS --------------------------

	.type		.nv.reservedSmem.offset0,@object
	.size		.nv.reservedSmem.offset0,0x4
	.type		malloc,@function
